//
// Generated by NVIDIA NVVM Compiler
//
// Compiler Build ID: CL-36424714
// Cuda compilation tools, release 13.0, V13.0.88
// Based on NVVM 20.0.0
//

.version 9.0
.target sm_100
.address_size 64

	// .globl	_Z1Kv
.extern .func  (.param .b32 func_retval0) vprintf
(
	.param .b64 vprintf_param_0,
	.param .b64 vprintf_param_1
)
;
.global .align 1 .b8 $str[4] = {37, 100, 10};

.visible .entry _Z1Kv()
{
	.local .align 8 .b8 	__local_depot0[8];
	.reg .b64 	%SP;
	.reg .b64 	%SPL;
	.reg .b32 	%r<6>;
	.reg .b64 	%rd<5>;

	mov.u64 	%SPL, __local_depot0;
	cvta.local.u64 	%SP, %SPL;
	add.u64 	%rd1, %SP, 0;
	add.u64 	%rd2, %SPL, 0;
	mov.u32 	%r1, %tid.x;
	mov.u32 	%r2, %tid.y;
	add.s32 	%r3, %r1, %r2;
	st.local.u32 	[%rd2], %r3;
	mov.u64 	%rd3, $str;
	cvta.global.u64 	%rd4, %rd3;
	{ // callseq 0, 0
	.param .b64 param0;
	st.param.b64 	[param0], %rd4;
	.param .b64 param1;
	st.param.b64 	[param1], %rd1;
	.param .b32 retval0;
	call.uni (retval0), 
	vprintf, 
	(
	param0, 
	param1
	);
	ld.param.b32 	%r4, [retval0];
	} // callseq 0
	ret;

}


// ===== COMPILED SASS (sm_100) =====

	.target	sm_100

	.elftype	@"ET_EXEC"


//--------------------- .note.nv.tkinfo           --------------------------
	.section	.note.nv.tkinfo,"",@"SHT_NOTE"
	.sectionflags	@"SHF_NOTE_NV_TKINFO"
	.tkinfo
        /*0018*/ 	.word	0x00000002
        /*0030*/ 	.string	""
        /*0030*/ 	.string	"ptxas"
        /*0030*/ 	.string	"Cuda compilation tools, release 13.0, V13.0.88"
        /*0030*/ 	.string	"Build cuda_13.0.r13.0/compiler.36424714_0"
        /*0030*/ 	.string	"-arch sm_100 -m 64 "



//--------------------- .note.nv.cuinfo           --------------------------
	.section	.note.nv.cuinfo,"",@"SHT_NOTE"
	.sectionflags	@"SHF_NOTE_NV_CUINFO"
        /*0018*/ 	.short	0x0002
        /*001a*/ 	.short	0x0064
        /*001c*/ 	.short	0x0082
	.zero		2


//--------------------- .nv.info                  --------------------------
	.section	.nv.info,"",@"SHT_CUDA_INFO"
	.align	4


	//----- nvinfo : EIATTR_REGCOUNT
	.align		4
        /*0000*/ 	.byte	0x04, 0x2f
        /*0002*/ 	.short	(.L_2 - .L_1)
	.align		4
.L_1:
        /*0004*/ 	.word	index@(_Z1Kv)
        /*0008*/ 	.word	0x00000018


	//----- nvinfo : EIATTR_FRAME_SIZE
	.align		4
.L_2:
        /*000c*/ 	.byte	0x04, 0x11
        /*000e*/ 	.short	(.L_4 - .L_3)
	.align		4
.L_3:
        /*0010*/ 	.word	index@(_Z1Kv)
        /*0014*/ 	.word	0x00000008


	//----- nvinfo : EIATTR_MIN_STACK_SIZE
	.align		4
.L_4:
        /*0018*/ 	.byte	0x04, 0x12
        /*001a*/ 	.short	(.L_6 - .L_5)
	.align		4
.L_5:
        /*001c*/ 	.word	index@(_Z1Kv)
        /*0020*/ 	.word	0x00000008
.L_6:


//--------------------- .nv.compat                --------------------------
	.section	.nv.compat,"",@"SHT_CUDA_COMPAT_INFO"
	.align	4
        /*0000*/ 	.byte	0x02, 0x09, 0x00, 0x00, 0x02, 0x02, 0x01, 0x00, 0x02, 0x05, 0x05, 0x00, 0x03, 0x07, 0x01, 0x01
        /*0010*/ 	.byte	0x02, 0x03, 0x00, 0x00, 0x02, 0x06, 0x01, 0x00, 0x04, 0x0b, 0x08, 0x00, 0x09, 0x00, 0x00, 0x00
        /*0020*/ 	.byte	0x00, 0x00, 0x00, 0x00


//--------------------- .nv.info._Z1Kv            --------------------------
	.section	.nv.info._Z1Kv,"",@"SHT_CUDA_INFO"
	.sectionflags	@""
	.align	4


	//----- nvinfo : EIATTR_CUDA_API_VERSION
	.align		4
        /*0000*/ 	.byte	0x04, 0x37
        /*0002*/ 	.short	(.L_8 - .L_7)
.L_7:
        /*0004*/ 	.word	0x00000082


	//----- nvinfo : EIATTR_SPARSE_MMA_MASK
	.align		4
.L_8:
        /*0008*/ 	.byte	0x03, 0x50
        /*000a*/ 	.short	0x0000


	//----- nvinfo : EIATTR_MAXREG_COUNT
	.align		4
        /*000c*/ 	.byte	0x03, 0x1b
        /*000e*/ 	.short	0x00ff


	//----- nvinfo : EIATTR_EXTERNS
	.align		4
        /*0010*/ 	.byte	0x04, 0x0f
        /*0012*/ 	.short	(.L_10 - .L_9)


	//   ....[0]....
	.align		4
.L_9:
        /*0014*/ 	.word	index@(vprintf)


	//----- nvinfo : EIATTR_MERCURY_ISA_VERSION
	.align		4
.L_10:
        /*0018*/ 	.byte	0x03, 0x5f
        /*001a*/ 	.short	0x0101


	//----- nvinfo : EIATTR_VRC_CTA_INIT_COUNT
	.align		4
        /*001c*/ 	.byte	0x02, 0x4a
	.zero		1
	.zero		1


	//----- nvinfo : EIATTR_SYSCALL_OFFSETS
	.align		4
        /*0020*/ 	.byte	0x04, 0x46
        /*0022*/ 	.short	(.L_12 - .L_11)


	//   ....[0]....
.L_11:
        /*0024*/ 	.word	0x00000100


	//----- nvinfo : EIATTR_EXIT_INSTR_OFFSETS
	.align		4
.L_12:
        /*0028*/ 	.byte	0x04, 0x1c
        /*002a*/ 	.short	(.L_14 - .L_13)


	//   ....[0]....
.L_13:
        /*002c*/ 	.word	0x00000110


	//----- nvinfo : EIATTR_SW_WAR
	.align		4
.L_14:
        /*0030*/ 	.byte	0x04, 0x36
        /*0032*/ 	.short	(.L_16 - .L_15)
.L_15:
        /*0034*/ 	.word	0x00000008
.L_16:


//--------------------- .nv.callgraph             --------------------------
	.section	.nv.callgraph,"",@"SHT_CUDA_CALLGRAPH"
	.align	4
	.sectionentsize	8
	.align		4
        /*0000*/ 	.word	0x00000000
	.align		4
        /*0004*/ 	.word	0xffffffff
	.align		4
        /*0008*/ 	.word	index@(_Z1Kv)
	.align		4
        /*000c*/ 	.word	index@(vprintf)
	.align		4
        /*0010*/ 	.word	0x00000000
	.align		4
        /*0014*/ 	.word	0xfffffffe
	.align		4
        /*0018*/ 	.word	0x00000000
	.align		4
        /*001c*/ 	.word	0xfffffffd
	.align		4
        /*0020*/ 	.word	0x00000000
	.align		4
        /*0024*/ 	.word	0xfffffffc


//--------------------- .nv.constant4             --------------------------
	.section	.nv.constant4,"a",@progbits
	.align	8
	.align		8
.nv.constant4:
        /*0000*/ 	.dword	vprintf
	.align		8
        /*0008*/ 	.dword	$str


//--------------------- .text._Z1Kv               --------------------------
	.section	.text._Z1Kv,"ax",@progbits
	.align	128
        .global         _Z1Kv
        .type           _Z1Kv,@function
        .size           _Z1Kv,(.L_x_2 - _Z1Kv)
        .other          _Z1Kv,@"STO_CUDA_ENTRY STV_DEFAULT"
_Z1Kv:
.text._Z1Kv:
[----:B------:R-:W0:Y:S01]  /*0000*/  LDC R1, c[0x0][0x37c] ;  /* 0x0000df00ff017b82 */ /* 0x000e220000000800 */
[----:B------:R-:W1:Y:S01]  /*0010*/  S2R R0, SR_TID.X ;  /* 0x0000000000007919 */ /* 0x000e620000002100 */
[----:B------:R-:W-:Y:S01]  /*0020*/  MOV R2, 0x0 ;  /* 0x0000000000027802 */ /* 0x000fe20000000f00 */
[----:B0-----:R-:W-:Y:S01]  /*0030*/  VIADD R1, R1, 0xfffffff8 ;  /* 0xfffffff801017836 */ /* 0x001fe20000000000 */
[----:B------:R-:W0:Y:S01]  /*0040*/  LDCU UR4, c[0x0][0x2f8] ;  /* 0x00005f00ff0477ac */ /* 0x000e220008000800 */
[----:B------:R-:W1:Y:S01]  /*0050*/  S2R R3, SR_TID.Y ;  /* 0x0000000000037919 */ /* 0x000e620000002200 */
[----:B------:R-:W2:Y:S01]  /*0060*/  LDCU.64 UR6, c[0x4][0x8] ;  /* 0x01000100ff0677ac */ /* 0x000ea20008000a00 */
[----:B------:R-:W3:Y:S01]  /*0070*/  LDCU UR5, c[0x0][0x2fc] ;  /* 0x00005f80ff0577ac */ /* 0x000ee20008000800 */
[----:B0-----:R-:W-:Y:S02]  /*0080*/  IADD3 R6, P0, PT, R1, UR4, RZ ;  /* 0x0000000401067c10 */ /* 0x001fe4000ff1e0ff */
[----:B--2---:R-:W-:Y:S01]  /*0090*/  MOV R4, UR6 ;  /* 0x0000000600047c02 */ /* 0x004fe20008000f00 */
[----:B------:R-:W-:Y:S01]  /*00a0*/  IMAD.U32 R5, RZ, RZ, UR7 ;  /* 0x00000007ff057e24 */ /* 0x000fe2000f8e00ff */
[----:B---3--:R-:W-:Y:S01]  /*00b0*/  IADD3.X R7, PT, PT, RZ, UR5, RZ, P0, !PT ;  /* 0x00000005ff077c10 */ /* 0x008fe200087fe4ff */
[----:B-1----:R-:W-:-:S02]  /*00c0*/  IMAD.IADD R0, R0, 0x1, R3 ;  /* 0x0000000100007824 */ /* 0x002fc400078e0203 */
[----:B------:R-:W0:Y:S03]  /*00d0*/  LDC.64 R2, c[0x4][R2] ;  /* 0x0100000002027b82 */ /* 0x000e260000000a00 */
[----:B------:R1:W-:Y:S03]  /*00e0*/  STL [R1], R0 ;  /* 0x0000000001007387 */ /* 0x0003e60000100800 */
[----:B------:R-:W-:-:S07]  /*00f0*/  LEPC R20, `(.L_x_0) ;  /* 0x000000001014794e */ /* 0x000fce0000000000 */
[----:B01----:R-:W-:Y:S05]  /*0100*/  CALL.ABS.NOINC R2 ;  /* 0x0000000002007343 */ /* 0x003fea0003c00000 */
.L_x_0:
[----:B------:R-:W-:Y:S05]  /*0110*/  EXIT ;  /* 0x000000000000794d */ /* 0x000fea0003800000 */
.L_x_1:
[----:B------:R-:W-:-:S00]  /*0120*/  BRA `(.L_x_1) ;  /* 0xfffffffc00fc7947 */ /* 0x000fc0000383ffff */
[----:B------:R-:W-:-:S00]  /*0130*/  NOP ;  /* 0x0000000000007918 */ /* 0x000fc00000000000 */
        /* <DEDUP_REMOVED lines=12> */
.L_x_2:


//--------------------- .nv.global.init           --------------------------
	.section	.nv.global.init,"aw",@progbits
.nv.global.init:
	.type		$str,@object
	.size		$str,(.L_0 - $str)
$str:
        /*0000*/ 	.byte	0x25, 0x64, 0x0a, 0x00
.L_0:


//--------------------- .nv.shared.reserved.0     --------------------------
	.section	.nv.shared.reserved.0,"aw",@nobits
	.weak		__nv_reservedSMEM_offset_0_alias
	.size		__nv_reservedSMEM_offset_0_alias, 0, 64
	.other		__nv_reservedSMEM_offset_0_alias,@"STO_CUDA_RESERVED_SHARED STV_DEFAULT"
__nv_reservedSMEM_offset_0_alias:
	.zero		0
	.zero		64


//--------------------- .nv.constant0._Z1Kv       --------------------------
	.section	.nv.constant0._Z1Kv,"a",@progbits
	.sectionflags	@""
	.align	4
.nv.constant0._Z1Kv:
	.zero		896


//--------------------- SYMBOLS --------------------------

	.type		.nv.reservedSmem.offset0,@object
	.size		.nv.reservedSmem.offset0,0x4
	.type		vprintf,@function
